//
// Generated by NVIDIA NVVM Compiler
//
// Compiler Build ID: CL-36424714
// Cuda compilation tools, release 13.0, V13.0.88
// Based on NVVM 20.0.0
//

.version 9.0
.target sm_100
.address_size 64

	// .globl	_Z15kernel_absoluteP6float2Pfiiii

.visible .entry _Z15kernel_absoluteP6float2Pfiiii(
	.param .u64 .ptr .align 1 _Z15kernel_absoluteP6float2Pfiiii_param_0,
	.param .u64 .ptr .align 1 _Z15kernel_absoluteP6float2Pfiiii_param_1,
	.param .u32 _Z15kernel_absoluteP6float2Pfiiii_param_2,
	.param .u32 _Z15kernel_absoluteP6float2Pfiiii_param_3,
	.param .u32 _Z15kernel_absoluteP6float2Pfiiii_param_4,
	.param .u32 _Z15kernel_absoluteP6float2Pfiiii_param_5
)
{
	.reg .pred 	%p<4>;
	.reg .b32 	%r<15>;
	.reg .b32 	%f<5>;
	.reg .b64 	%rd<9>;

	ld.param.u64 	%rd1, [_Z15kernel_absoluteP6float2Pfiiii_param_0];
	ld.param.u64 	%rd2, [_Z15kernel_absoluteP6float2Pfiiii_param_1];
	ld.param.u32 	%r5, [_Z15kernel_absoluteP6float2Pfiiii_param_2];
	ld.param.u32 	%r6, [_Z15kernel_absoluteP6float2Pfiiii_param_3];
	ld.param.u32 	%r3, [_Z15kernel_absoluteP6float2Pfiiii_param_4];
	ld.param.u32 	%r4, [_Z15kernel_absoluteP6float2Pfiiii_param_5];
	mov.u32 	%r7, %ctaid.y;
	mov.u32 	%r8, %ntid.y;
	mov.u32 	%r9, %tid.y;
	mad.lo.s32 	%r1, %r7, %r8, %r9;
	mov.u32 	%r10, %ctaid.x;
	mov.u32 	%r11, %ntid.x;
	mov.u32 	%r12, %tid.x;
	mad.lo.s32 	%r2, %r10, %r11, %r12;
	setp.ge.s32 	%p1, %r1, %r5;
	setp.ge.s32 	%p2, %r2, %r6;
	or.pred  	%p3, %p1, %p2;
	@%p3 bra 	$L__BB0_2;
	cvta.to.global.u64 	%rd3, %rd1;
	cvta.to.global.u64 	%rd4, %rd2;
	mad.lo.s32 	%r13, %r3, %r1, %r2;
	mad.lo.s32 	%r14, %r4, %r1, %r2;
	mul.wide.s32 	%rd5, %r13, 8;
	add.s64 	%rd6, %rd3, %rd5;
	ld.global.v2.f32 	{%f1, %f2}, [%rd6];
	mul.f32 	%f3, %f2, %f2;
	fma.rn.f32 	%f4, %f1, %f1, %f3;
	mul.wide.s32 	%rd7, %r14, 4;
	add.s64 	%rd8, %rd4, %rd7;
	st.global.f32 	[%rd8], %f4;
$L__BB0_2:
	ret;

}


// ===== COMPILED SASS (sm_100) =====

	.target	sm_100

	.elftype	@"ET_EXEC"


//--------------------- .note.nv.tkinfo           --------------------------
	.section	.note.nv.tkinfo,"",@"SHT_NOTE"
	.sectionflags	@"SHF_NOTE_NV_TKINFO"
	.tkinfo
        /*0018*/ 	.word	0x00000002
        /*0030*/ 	.string	""
        /*0030*/ 	.string	"ptxas"
        /*0030*/ 	.string	"Cuda compilation tools, release 13.0, V13.0.88"
        /*0030*/ 	.string	"Build cuda_13.0.r13.0/compiler.36424714_0"
        /*0030*/ 	.string	"-arch sm_100 -m 64 "



//--------------------- .note.nv.cuinfo           --------------------------
	.section	.note.nv.cuinfo,"",@"SHT_NOTE"
	.sectionflags	@"SHF_NOTE_NV_CUINFO"
        /*0018*/ 	.short	0x0002
        /*001a*/ 	.short	0x0064
        /*001c*/ 	.short	0x0082
	.zero		2


//--------------------- .nv.info                  --------------------------
	.section	.nv.info,"",@"SHT_CUDA_INFO"
	.align	4


	//----- nvinfo : EIATTR_REGCOUNT
	.align		4
        /*0000*/ 	.byte	0x04, 0x2f
        /*0002*/ 	.short	(.L_1 - .L_0)
	.align		4
.L_0:
        /*0004*/ 	.word	index@(_Z15kernel_absoluteP6float2Pfiiii)
        /*0008*/ 	.word	0x0000000c


	//----- nvinfo : EIATTR_FRAME_SIZE
	.align		4
.L_1:
        /*000c*/ 	.byte	0x04, 0x11
        /*000e*/ 	.short	(.L_3 - .L_2)
	.align		4
.L_2:
        /*0010*/ 	.word	index@(_Z15kernel_absoluteP6float2Pfiiii)
        /*0014*/ 	.word	0x00000000


	//----- nvinfo : EIATTR_MIN_STACK_SIZE
	.align		4
.L_3:
        /*0018*/ 	.byte	0x04, 0x12
        /*001a*/ 	.short	(.L_5 - .L_4)
	.align		4
.L_4:
        /*001c*/ 	.word	index@(_Z15kernel_absoluteP6float2Pfiiii)
        /*0020*/ 	.word	0x00000000
.L_5:


//--------------------- .nv.compat                --------------------------
	.section	.nv.compat,"",@"SHT_CUDA_COMPAT_INFO"
	.align	4
        /*0000*/ 	.byte	0x02, 0x09, 0x00, 0x00, 0x02, 0x02, 0x01, 0x00, 0x02, 0x05, 0x05, 0x00, 0x03, 0x07, 0x01, 0x01
        /*0010*/ 	.byte	0x02, 0x03, 0x00, 0x00, 0x02, 0x06, 0x01, 0x00, 0x04, 0x0b, 0x08, 0x00, 0x09, 0x00, 0x00, 0x00
        /*0020*/ 	.byte	0x00, 0x00, 0x00, 0x00


//--------------------- .nv.info._Z15kernel_absoluteP6float2Pfiiii --------------------------
	.section	.nv.info._Z15kernel_absoluteP6float2Pfiiii,"",@"SHT_CUDA_INFO"
	.sectionflags	@""
	.align	4


	//----- nvinfo : EIATTR_CUDA_API_VERSION
	.align		4
        /*0000*/ 	.byte	0x04, 0x37
        /*0002*/ 	.short	(.L_7 - .L_6)
.L_6:
        /*0004*/ 	.word	0x00000082


	//----- nvinfo : EIATTR_KPARAM_INFO
	.align		4
.L_7:
        /*0008*/ 	.byte	0x04, 0x17
        /*000a*/ 	.short	(.L_9 - .L_8)
.L_8:
        /*000c*/ 	.word	0x00000000
        /*0010*/ 	.short	0x0005
        /*0012*/ 	.short	0x001c
        /*0014*/ 	.byte	0x00, 0xf0, 0x11, 0x00


	//----- nvinfo : EIATTR_KPARAM_INFO
	.align		4
.L_9:
        /*0018*/ 	.byte	0x04, 0x17
        /*001a*/ 	.short	(.L_11 - .L_10)
.L_10:
        /*001c*/ 	.word	0x00000000
        /*0020*/ 	.short	0x0004
        /*0022*/ 	.short	0x0018
        /*0024*/ 	.byte	0x00, 0xf0, 0x11, 0x00


	//----- nvinfo : EIATTR_KPARAM_INFO
	.align		4
.L_11:
        /*0028*/ 	.byte	0x04, 0x17
        /*002a*/ 	.short	(.L_13 - .L_12)
.L_12:
        /*002c*/ 	.word	0x00000000
        /*0030*/ 	.short	0x0003
        /*0032*/ 	.short	0x0014
        /*0034*/ 	.byte	0x00, 0xf0, 0x11, 0x00


	//----- nvinfo : EIATTR_KPARAM_INFO
	.align		4
.L_13:
        /*0038*/ 	.byte	0x04, 0x17
        /*003a*/ 	.short	(.L_15 - .L_14)
.L_14:
        /*003c*/ 	.word	0x00000000
        /*0040*/ 	.short	0x0002
        /*0042*/ 	.short	0x0010
        /*0044*/ 	.byte	0x00, 0xf0, 0x11, 0x00


	//----- nvinfo : EIATTR_KPARAM_INFO
	.align		4
.L_15:
        /*0048*/ 	.byte	0x04, 0x17
        /*004a*/ 	.short	(.L_17 - .L_16)
.L_16:
        /*004c*/ 	.word	0x00000000
        /*0050*/ 	.short	0x0001
        /*0052*/ 	.short	0x0008
        /*0054*/ 	.byte	0x00, 0xf5, 0x21, 0x00


	//----- nvinfo : EIATTR_KPARAM_INFO
	.align		4
.L_17:
        /*0058*/ 	.byte	0x04, 0x17
        /*005a*/ 	.short	(.L_19 - .L_18)
.L_18:
        /*005c*/ 	.word	0x00000000
        /*0060*/ 	.short	0x0000
        /*0062*/ 	.short	0x0000
        /*0064*/ 	.byte	0x00, 0xf5, 0x21, 0x00


	//----- nvinfo : EIATTR_SPARSE_MMA_MASK
	.align		4
.L_19:
        /*0068*/ 	.byte	0x03, 0x50
        /*006a*/ 	.short	0x0000


	//----- nvinfo : EIATTR_MAXREG_COUNT
	.align		4
        /*006c*/ 	.byte	0x03, 0x1b
        /*006e*/ 	.short	0x00ff


	//----- nvinfo : EIATTR_MERCURY_ISA_VERSION
	.align		4
        /*0070*/ 	.byte	0x03, 0x5f
        /*0072*/ 	.short	0x0101


	//----- nvinfo : EIATTR_VRC_CTA_INIT_COUNT
	.align		4
        /*0074*/ 	.byte	0x02, 0x4a
	.zero		1
	.zero		1


	//----- nvinfo : EIATTR_EXIT_INSTR_OFFSETS
	.align		4
        /*0078*/ 	.byte	0x04, 0x1c
        /*007a*/ 	.short	(.L_21 - .L_20)


	//   ....[0]....
.L_20:
        /*007c*/ 	.word	0x000000c0


	//   ....[1]....
        /*0080*/ 	.word	0x00000190


	//----- nvinfo : EIATTR_CBANK_PARAM_SIZE
	.align		4
.L_21:
        /*0084*/ 	.byte	0x03, 0x19
        /*0086*/ 	.short	0x0020


	//----- nvinfo : EIATTR_PARAM_CBANK
	.align		4
        /*0088*/ 	.byte	0x04, 0x0a
        /*008a*/ 	.short	(.L_23 - .L_22)
	.align		4
.L_22:
        /*008c*/ 	.word	index@(.nv.constant0._Z15kernel_absoluteP6float2Pfiiii)
        /*0090*/ 	.short	0x0380
        /*0092*/ 	.short	0x0020


	//----- nvinfo : EIATTR_SW_WAR
	.align		4
.L_23:
        /*0094*/ 	.byte	0x04, 0x36
        /*0096*/ 	.short	(.L_25 - .L_24)
.L_24:
        /*0098*/ 	.word	0x00000008
.L_25:


//--------------------- .nv.callgraph             --------------------------
	.section	.nv.callgraph,"",@"SHT_CUDA_CALLGRAPH"
	.align	4
	.sectionentsize	8
	.align		4
        /*0000*/ 	.word	0x00000000
	.align		4
        /*0004*/ 	.word	0xffffffff
	.align		4
        /*0008*/ 	.word	0x00000000
	.align		4
        /*000c*/ 	.word	0xfffffffe
	.align		4
        /*0010*/ 	.word	0x00000000
	.align		4
        /*0014*/ 	.word	0xfffffffd
	.align		4
        /*0018*/ 	.word	0x00000000
	.align		4
        /*001c*/ 	.word	0xfffffffc


//--------------------- .text._Z15kernel_absoluteP6float2Pfiiii --------------------------
	.section	.text._Z15kernel_absoluteP6float2Pfiiii,"ax",@progbits
	.align	128
        .global         _Z15kernel_absoluteP6float2Pfiiii
        .type           _Z15kernel_absoluteP6float2Pfiiii,@function
        .size           _Z15kernel_absoluteP6float2Pfiiii,(.L_x_1 - _Z15kernel_absoluteP6float2Pfiiii)
        .other          _Z15kernel_absoluteP6float2Pfiiii,@"STO_CUDA_ENTRY STV_DEFAULT"
_Z15kernel_absoluteP6float2Pfiiii:
.text._Z15kernel_absoluteP6float2Pfiiii:
[----:B------:R-:W-:Y:S01]  /*0000*/  LDC R1, c[0x0][0x37c] ;  /* 0x0000df00ff017b82 */ /* 0x000fe20000000800 */
[----:B------:R-:W0:Y:S07]  /*0010*/  S2R R2, SR_TID.X ;  /* 0x0000000000027919 */ /* 0x000e2e0000002100 */
[----:B------:R-:W1:Y:S01]  /*0020*/  LDC R0, c[0x0][0x364] ;  /* 0x0000d900ff007b82 */ /* 0x000e620000000800 */
[----:B------:R-:W2:Y:S01]  /*0030*/  LDCU.64 UR6, c[0x0][0x390] ;  /* 0x00007200ff0677ac */ /* 0x000ea20008000a00 */
[----:B------:R-:W1:Y:S06]  /*0040*/  S2R R3, SR_TID.Y ;  /* 0x0000000000037919 */ /* 0x000e6c0000002200 */
[----:B------:R-:W0:Y:S08]  /*0050*/  S2UR UR5, SR_CTAID.X ;  /* 0x00000000000579c3 */ /* 0x000e300000002500 */
[----:B------:R-:W0:Y:S08]  /*0060*/  LDC R7, c[0x0][0x360] ;  /* 0x0000d800ff077b82 */ /* 0x000e300000000800 */
[----:B------:R-:W1:Y:S01]  /*0070*/  S2UR UR4, SR_CTAID.Y ;  /* 0x00000000000479c3 */ /* 0x000e620000002600 */
[----:B0-----:R-:W-:-:S05]  /*0080*/  IMAD R7, R7, UR5, R2 ;  /* 0x0000000507077c24 */ /* 0x001fca000f8e0202 */
[----:B--2---:R-:W-:Y:S01]  /*0090*/  ISETP.GE.AND P0, PT, R7, UR7, PT ;  /* 0x0000000707007c0c */ /* 0x004fe2000bf06270 */
[----:B-1----:R-:W-:-:S05]  /*00a0*/  IMAD R0, R0, UR4, R3 ;  /* 0x0000000400007c24 */ /* 0x002fca000f8e0203 */
[----:B------:R-:W-:-:S13]  /*00b0*/  ISETP.GE.OR P0, PT, R0, UR6, P0 ;  /* 0x0000000600007c0c */ /* 0x000fda0008706670 */
[----:B------:R-:W-:Y:S05]  /*00c0*/  @P0 EXIT ;  /* 0x000000000000094d */ /* 0x000fea0003800000 */
[----:B------:R-:W0:Y:S01]  /*00d0*/  LDC.64 R2, c[0x0][0x380] ;  /* 0x0000e000ff027b82 */ /* 0x000e220000000a00 */
[----:B------:R-:W1:Y:S01]  /*00e0*/  LDCU.64 UR6, c[0x0][0x398] ;  /* 0x00007300ff0677ac */ /* 0x000e620008000a00 */
[----:B------:R-:W2:Y:S01]  /*00f0*/  LDCU.64 UR4, c[0x0][0x358] ;  /* 0x00006b00ff0477ac */ /* 0x000ea20008000a00 */
[----:B-1----:R-:W-:-:S04]  /*0100*/  IMAD R5, R0, UR6, R7 ;  /* 0x0000000600057c24 */ /* 0x002fc8000f8e0207 */
[----:B0-----:R-:W-:Y:S02]  /*0110*/  IMAD.WIDE R2, R5, 0x8, R2 ;  /* 0x0000000805027825 */ /* 0x001fe400078e0202 */
[----:B------:R-:W0:Y:S04]  /*0120*/  LDC.64 R4, c[0x0][0x388] ;  /* 0x0000e200ff047b82 */ /* 0x000e280000000a00 */
[----:B--2---:R-:W2:Y:S01]  /*0130*/  LDG.E.64 R2, desc[UR4][R2.64] ;  /* 0x0000000402027981 */ /* 0x004ea2000c1e1b00 */
[----:B------:R-:W-:-:S04]  /*0140*/  IMAD R7, R0, UR7, R7 ;  /* 0x0000000700077c24 */ /* 0x000fc8000f8e0207 */
[----:B0-----:R-:W-:-:S04]  /*0150*/  IMAD.WIDE R4, R7, 0x4, R4 ;  /* 0x0000000407047825 */ /* 0x001fc800078e0204 */
[----:B--2---:R-:W-:-:S04]  /*0160*/  FMUL R9, R3, R3 ;  /* 0x0000000303097220 */ /* 0x004fc80000400000 */
[----:B------:R-:W-:-:S05]  /*0170*/  FFMA R9, R2, R2, R9 ;  /* 0x0000000202097223 */ /* 0x000fca0000000009 */
[----:B------:R-:W-:Y:S01]  /*0180*/  STG.E desc[UR4][R4.64], R9 ;  /* 0x0000000904007986 */ /* 0x000fe2000c101904 */
[----:B------:R-:W-:Y:S05]  /*0190*/  EXIT ;  /* 0x000000000000794d */ /* 0x000fea0003800000 */
.L_x_0:
[----:B------:R-:W-:-:S00]  /*01a0*/  BRA `(.L_x_0) ;  /* 0xfffffffc00fc7947 */ /* 0x000fc0000383ffff */
[----:B------:R-:W-:-:S00]  /*01b0*/  NOP ;  /* 0x0000000000007918 */ /* 0x000fc00000000000 */
        /* <DEDUP_REMOVED lines=12> */
.L_x_1:


//--------------------- .nv.shared.reserved.0     --------------------------
	.section	.nv.shared.reserved.0,"aw",@nobits
	.weak		__nv_reservedSMEM_offset_0_alias
	.size		__nv_reservedSMEM_offset_0_alias, 0, 64
	.other		__nv_reservedSMEM_offset_0_alias,@"STO_CUDA_RESERVED_SHARED STV_DEFAULT"
__nv_reservedSMEM_offset_0_alias:
	.zero		0
	.zero		64


//--------------------- .nv.constant0._Z15kernel_absoluteP6float2Pfiiii --------------------------
	.section	.nv.constant0._Z15kernel_absoluteP6float2Pfiiii,"a",@progbits
	.sectionflags	@""
	.align	4
.nv.constant0._Z15kernel_absoluteP6float2Pfiiii:
	.zero		928


//--------------------- SYMBOLS --------------------------

	.type		.nv.reservedSmem.offset0,@object
	.size		.nv.reservedSmem.offset0,0x4
